//
// Generated by NVIDIA NVVM Compiler
//
// Compiler Build ID: CL-36424714
// Cuda compilation tools, release 13.0, V13.0.88
// Based on NVVM 20.0.0
//

.version 9.0
.target sm_100
.address_size 64

	// .globl	_Z12squareKernelPfS_i

.visible .entry _Z12squareKernelPfS_i(
	.param .u64 .ptr .align 1 _Z12squareKernelPfS_i_param_0,
	.param .u64 .ptr .align 1 _Z12squareKernelPfS_i_param_1,
	.param .u32 _Z12squareKernelPfS_i_param_2
)
{
	.reg .pred 	%p<2>;
	.reg .b32 	%r<6>;
	.reg .b32 	%f<3>;
	.reg .b64 	%rd<8>;

	ld.param.u64 	%rd1, [_Z12squareKernelPfS_i_param_0];
	ld.param.u64 	%rd2, [_Z12squareKernelPfS_i_param_1];
	ld.param.u32 	%r2, [_Z12squareKernelPfS_i_param_2];
	mov.u32 	%r3, %ctaid.x;
	mov.u32 	%r4, %ntid.x;
	mov.u32 	%r5, %tid.x;
	mad.lo.s32 	%r1, %r3, %r4, %r5;
	setp.ge.s32 	%p1, %r1, %r2;
	@%p1 bra 	$L__BB0_2;
	cvta.to.global.u64 	%rd3, %rd1;
	cvta.to.global.u64 	%rd4, %rd2;
	mul.wide.s32 	%rd5, %r1, 4;
	add.s64 	%rd6, %rd3, %rd5;
	ld.global.f32 	%f1, [%rd6];
	mul.f32 	%f2, %f1, %f1;
	add.s64 	%rd7, %rd4, %rd5;
	st.global.f32 	[%rd7], %f2;
$L__BB0_2:
	ret;

}


// ===== COMPILED SASS (sm_100) =====

	.target	sm_100

	.elftype	@"ET_EXEC"


//--------------------- .note.nv.tkinfo           --------------------------
	.section	.note.nv.tkinfo,"",@"SHT_NOTE"
	.sectionflags	@"SHF_NOTE_NV_TKINFO"
	.tkinfo
        /*0018*/ 	.word	0x00000002
        /*0030*/ 	.string	""
        /*0030*/ 	.string	"ptxas"
        /*0030*/ 	.string	"Cuda compilation tools, release 13.0, V13.0.88"
        /*0030*/ 	.string	"Build cuda_13.0.r13.0/compiler.36424714_0"
        /*0030*/ 	.string	"-arch sm_100 -m 64 "



//--------------------- .note.nv.cuinfo           --------------------------
	.section	.note.nv.cuinfo,"",@"SHT_NOTE"
	.sectionflags	@"SHF_NOTE_NV_CUINFO"
        /*0018*/ 	.short	0x0002
        /*001a*/ 	.short	0x0064
        /*001c*/ 	.short	0x0082
	.zero		2


//--------------------- .nv.info                  --------------------------
	.section	.nv.info,"",@"SHT_CUDA_INFO"
	.align	4


	//----- nvinfo : EIATTR_REGCOUNT
	.align		4
        /*0000*/ 	.byte	0x04, 0x2f
        /*0002*/ 	.short	(.L_1 - .L_0)
	.align		4
.L_0:
        /*0004*/ 	.word	index@(_Z12squareKernelPfS_i)
        /*0008*/ 	.word	0x0000000a


	//----- nvinfo : EIATTR_FRAME_SIZE
	.align		4
.L_1:
        /*000c*/ 	.byte	0x04, 0x11
        /*000e*/ 	.short	(.L_3 - .L_2)
	.align		4
.L_2:
        /*0010*/ 	.word	index@(_Z12squareKernelPfS_i)
        /*0014*/ 	.word	0x00000000


	//----- nvinfo : EIATTR_MIN_STACK_SIZE
	.align		4
.L_3:
        /*0018*/ 	.byte	0x04, 0x12
        /*001a*/ 	.short	(.L_5 - .L_4)
	.align		4
.L_4:
        /*001c*/ 	.word	index@(_Z12squareKernelPfS_i)
        /*0020*/ 	.word	0x00000000
.L_5:


//--------------------- .nv.compat                --------------------------
	.section	.nv.compat,"",@"SHT_CUDA_COMPAT_INFO"
	.align	4
        /*0000*/ 	.byte	0x02, 0x09, 0x00, 0x00, 0x02, 0x02, 0x01, 0x00, 0x02, 0x05, 0x05, 0x00, 0x03, 0x07, 0x01, 0x01
        /*0010*/ 	.byte	0x02, 0x03, 0x00, 0x00, 0x02, 0x06, 0x01, 0x00, 0x04, 0x0b, 0x08, 0x00, 0x09, 0x00, 0x00, 0x00
        /*0020*/ 	.byte	0x00, 0x00, 0x00, 0x00


//--------------------- .nv.info._Z12squareKernelPfS_i --------------------------
	.section	.nv.info._Z12squareKernelPfS_i,"",@"SHT_CUDA_INFO"
	.sectionflags	@""
	.align	4


	//----- nvinfo : EIATTR_CUDA_API_VERSION
	.align		4
        /*0000*/ 	.byte	0x04, 0x37
        /*0002*/ 	.short	(.L_7 - .L_6)
.L_6:
        /*0004*/ 	.word	0x00000082


	//----- nvinfo : EIATTR_KPARAM_INFO
	.align		4
.L_7:
        /*0008*/ 	.byte	0x04, 0x17
        /*000a*/ 	.short	(.L_9 - .L_8)
.L_8:
        /*000c*/ 	.word	0x00000000
        /*0010*/ 	.short	0x0002
        /*0012*/ 	.short	0x0010
        /*0014*/ 	.byte	0x00, 0xf0, 0x11, 0x00


	//----- nvinfo : EIATTR_KPARAM_INFO
	.align		4
.L_9:
        /*0018*/ 	.byte	0x04, 0x17
        /*001a*/ 	.short	(.L_11 - .L_10)
.L_10:
        /*001c*/ 	.word	0x00000000
        /*0020*/ 	.short	0x0001
        /*0022*/ 	.short	0x0008
        /*0024*/ 	.byte	0x00, 0xf5, 0x21, 0x00


	//----- nvinfo : EIATTR_KPARAM_INFO
	.align		4
.L_11:
        /*0028*/ 	.byte	0x04, 0x17
        /*002a*/ 	.short	(.L_13 - .L_12)
.L_12:
        /*002c*/ 	.word	0x00000000
        /*0030*/ 	.short	0x0000
        /*0032*/ 	.short	0x0000
        /*0034*/ 	.byte	0x00, 0xf5, 0x21, 0x00


	//----- nvinfo : EIATTR_SPARSE_MMA_MASK
	.align		4
.L_13:
        /*0038*/ 	.byte	0x03, 0x50
        /*003a*/ 	.short	0x0000


	//----- nvinfo : EIATTR_MAXREG_COUNT
	.align		4
        /*003c*/ 	.byte	0x03, 0x1b
        /*003e*/ 	.short	0x00ff


	//----- nvinfo : EIATTR_MERCURY_ISA_VERSION
	.align		4
        /*0040*/ 	.byte	0x03, 0x5f
        /*0042*/ 	.short	0x0101


	//----- nvinfo : EIATTR_VRC_CTA_INIT_COUNT
	.align		4
        /*0044*/ 	.byte	0x02, 0x4a
	.zero		1
	.zero		1


	//----- nvinfo : EIATTR_EXIT_INSTR_OFFSETS
	.align		4
        /*0048*/ 	.byte	0x04, 0x1c
        /*004a*/ 	.short	(.L_15 - .L_14)


	//   ....[0]....
.L_14:
        /*004c*/ 	.word	0x00000070


	//   ....[1]....
        /*0050*/ 	.word	0x00000100


	//----- nvinfo : EIATTR_CBANK_PARAM_SIZE
	.align		4
.L_15:
        /*0054*/ 	.byte	0x03, 0x19
        /*0056*/ 	.short	0x0014


	//----- nvinfo : EIATTR_PARAM_CBANK
	.align		4
        /*0058*/ 	.byte	0x04, 0x0a
        /*005a*/ 	.short	(.L_17 - .L_16)
	.align		4
.L_16:
        /*005c*/ 	.word	index@(.nv.constant0._Z12squareKernelPfS_i)
        /*0060*/ 	.short	0x0380
        /*0062*/ 	.short	0x0014


	//----- nvinfo : EIATTR_SW_WAR
	.align		4
.L_17:
        /*0064*/ 	.byte	0x04, 0x36
        /*0066*/ 	.short	(.L_19 - .L_18)
.L_18:
        /*0068*/ 	.word	0x00000008
.L_19:


//--------------------- .nv.callgraph             --------------------------
	.section	.nv.callgraph,"",@"SHT_CUDA_CALLGRAPH"
	.align	4
	.sectionentsize	8
	.align		4
        /*0000*/ 	.word	0x00000000
	.align		4
        /*0004*/ 	.word	0xffffffff
	.align		4
        /*0008*/ 	.word	0x00000000
	.align		4
        /*000c*/ 	.word	0xfffffffe
	.align		4
        /*0010*/ 	.word	0x00000000
	.align		4
        /*0014*/ 	.word	0xfffffffd
	.align		4
        /*0018*/ 	.word	0x00000000
	.align		4
        /*001c*/ 	.word	0xfffffffc


//--------------------- .text._Z12squareKernelPfS_i --------------------------
	.section	.text._Z12squareKernelPfS_i,"ax",@progbits
	.align	128
        .global         _Z12squareKernelPfS_i
        .type           _Z12squareKernelPfS_i,@function
        .size           _Z12squareKernelPfS_i,(.L_x_1 - _Z12squareKernelPfS_i)
        .other          _Z12squareKernelPfS_i,@"STO_CUDA_ENTRY STV_DEFAULT"
_Z12squareKernelPfS_i:
.text._Z12squareKernelPfS_i:
[----:B------:R-:W-:Y:S01]  /*0000*/  LDC R1, c[0x0][0x37c] ;  /* 0x0000df00ff017b82 */ /* 0x000fe20000000800 */
[----:B------:R-:W0:Y:S07]  /*0010*/  S2R R0, SR_TID.X ;  /* 0x0000000000007919 */ /* 0x000e2e0000002100 */
[----:B------:R-:W0:Y:S01]  /*0020*/  S2UR UR4, SR_CTAID.X ;  /* 0x00000000000479c3 */ /* 0x000e220000002500 */
[----:B------:R-:W1:Y:S07]  /*0030*/  LDCU UR5, c[0x0][0x390] ;  /* 0x00007200ff0577ac */ /* 0x000e6e0008000800 */
[----:B------:R-:W0:Y:S02]  /*0040*/  LDC R7, c[0x0][0x360] ;  /* 0x0000d800ff077b82 */ /* 0x000e240000000800 */
[----:B0-----:R-:W-:-:S05]  /*0050*/  IMAD R7, R7, UR4, R0 ;  /* 0x0000000407077c24 */ /* 0x001fca000f8e0200 */
[----:B-1----:R-:W-:-:S13]  /*0060*/  ISETP.GE.AND P0, PT, R7, UR5, PT ;  /* 0x0000000507007c0c */ /* 0x002fda000bf06270 */
[----:B------:R-:W-:Y:S05]  /*0070*/  @P0 EXIT ;  /* 0x000000000000094d */ /* 0x000fea0003800000 */
[----:B------:R-:W0:Y:S01]  /*0080*/  LDC.64 R2, c[0x0][0x380] ;  /* 0x0000e000ff027b82 */ /* 0x000e220000000a00 */
[----:B------:R-:W1:Y:S07]  /*0090*/  LDCU.64 UR4, c[0x0][0x358] ;  /* 0x00006b00ff0477ac */ /* 0x000e6e0008000a00 */
[----:B------:R-:W2:Y:S01]  /*00a0*/  LDC.64 R4, c[0x0][0x388] ;  /* 0x0000e200ff047b82 */ /* 0x000ea20000000a00 */
[----:B0-----:R-:W-:-:S06]  /*00b0*/  IMAD.WIDE R2, R7, 0x4, R2 ;  /* 0x0000000407027825 */ /* 0x001fcc00078e0202 */
[----:B-1----:R-:W3:Y:S01]  /*00c0*/  LDG.E R2, desc[UR4][R2.64] ;  /* 0x0000000402027981 */ /* 0x002ee2000c1e1900 */
[----:B--2---:R-:W-:-:S04]  /*00d0*/  IMAD.WIDE R4, R7, 0x4, R4 ;  /* 0x0000000407047825 */ /* 0x004fc800078e0204 */
[----:B---3--:R-:W-:-:S05]  /*00e0*/  FMUL R7, R2, R2 ;  /* 0x0000000202077220 */ /* 0x008fca0000400000 */
[----:B------:R-:W-:Y:S01]  /*00f0*/  STG.E desc[UR4][R4.64], R7 ;  /* 0x0000000704007986 */ /* 0x000fe2000c101904 */
[----:B------:R-:W-:Y:S05]  /*0100*/  EXIT ;  /* 0x000000000000794d */ /* 0x000fea0003800000 */
.L_x_0:
[----:B------:R-:W-:-:S00]  /*0110*/  BRA `(.L_x_0) ;  /* 0xfffffffc00fc7947 */ /* 0x000fc0000383ffff */
[----:B------:R-:W-:-:S00]  /*0120*/  NOP ;  /* 0x0000000000007918 */ /* 0x000fc00000000000 */
        /* <DEDUP_REMOVED lines=13> */
.L_x_1:


//--------------------- .nv.shared.reserved.0     --------------------------
	.section	.nv.shared.reserved.0,"aw",@nobits
	.weak		__nv_reservedSMEM_offset_0_alias
	.size		__nv_reservedSMEM_offset_0_alias, 0, 64
	.other		__nv_reservedSMEM_offset_0_alias,@"STO_CUDA_RESERVED_SHARED STV_DEFAULT"
__nv_reservedSMEM_offset_0_alias:
	.zero		0
	.zero		64


//--------------------- .nv.constant0._Z12squareKernelPfS_i --------------------------
	.section	.nv.constant0._Z12squareKernelPfS_i,"a",@progbits
	.sectionflags	@""
	.align	4
.nv.constant0._Z12squareKernelPfS_i:
	.zero		916


//--------------------- SYMBOLS --------------------------

	.type		.nv.reservedSmem.offset0,@object
	.size		.nv.reservedSmem.offset0,0x4
